//
// Generated by NVIDIA NVVM Compiler
//
// Compiler Build ID: CL-36424714
// Cuda compilation tools, release 13.0, V13.0.88
// Based on NVVM 20.0.0
//

.version 9.0
.target sm_100
.address_size 64

	// .globl	_Z6kernelPViS0_S0_
.extern .func  (.param .b32 func_retval0) vprintf
(
	.param .b64 vprintf_param_0,
	.param .b64 vprintf_param_1
)
;
.global .align 1 .b8 $str[4] = {37, 100, 10};

.visible .entry _Z6kernelPViS0_S0_(
	.param .u64 .ptr .align 1 _Z6kernelPViS0_S0__param_0,
	.param .u64 .ptr .align 1 _Z6kernelPViS0_S0__param_1,
	.param .u64 .ptr .align 1 _Z6kernelPViS0_S0__param_2
)
{
	.local .align 8 .b8 	__local_depot0[16];
	.reg .b64 	%SP;
	.reg .b64 	%SPL;
	.reg .pred 	%p<6>;
	.reg .b32 	%r<28>;
	.reg .b64 	%rd<23>;

	mov.u64 	%SPL, __local_depot0;
	cvta.local.u64 	%SP, %SPL;
	ld.param.u64 	%rd6, [_Z6kernelPViS0_S0__param_0];
	ld.param.u64 	%rd7, [_Z6kernelPViS0_S0__param_1];
	ld.param.u64 	%rd5, [_Z6kernelPViS0_S0__param_2];
	cvta.to.global.u64 	%rd1, %rd6;
	cvta.to.global.u64 	%rd2, %rd7;
	add.u64 	%rd8, %SP, 0;
	add.u64 	%rd3, %SPL, 0;
	add.u64 	%rd9, %SP, 8;
	add.u64 	%rd4, %SPL, 8;
	mov.u32 	%r1, %ctaid.x;
	setp.ne.s32 	%p1, %r1, 0;
	@%p1 bra 	$L__BB0_5;
	mov.b32 	%r15, 29;
	st.local.u32 	[%rd4], %r15;
	mov.u64 	%rd17, $str;
	cvta.global.u64 	%rd18, %rd17;
	{ // callseq 3, 0
	.param .b64 param0;
	st.param.b64 	[param0], %rd18;
	.param .b64 param1;
	st.param.b64 	[param1], %rd9;
	.param .b32 retval0;
	call.uni (retval0), 
	vprintf, 
	(
	param0, 
	param1
	);
	ld.param.b32 	%r16, [retval0];
	} // callseq 3
$L__BB0_2:
	ld.volatile.global.u32 	%r18, [%rd2];
	setp.ne.s32 	%p4, %r18, 1;
	@%p4 bra 	$L__BB0_2;
	mov.b32 	%r19, 32;
	st.local.u32 	[%rd4], %r19;
	cvta.global.u64 	%rd21, %rd17;
	{ // callseq 4, 0
	.param .b64 param0;
	st.param.b64 	[param0], %rd21;
	.param .b64 param1;
	st.param.b64 	[param1], %rd9;
	.param .b32 retval0;
	call.uni (retval0), 
	vprintf, 
	(
	param0, 
	param1
	);
	ld.param.b32 	%r20, [retval0];
	} // callseq 4
	mov.b32 	%r22, 1;
	st.volatile.global.u32 	[%rd1], %r22;
	mov.b32 	%r23, 2;
	st.volatile.global.u32 	[%rd2], %r23;
	mov.b32 	%r24, 35;
	st.local.u32 	[%rd4], %r24;
	{ // callseq 5, 0
	.param .b64 param0;
	st.param.b64 	[param0], %rd21;
	.param .b64 param1;
	st.param.b64 	[param1], %rd9;
	.param .b32 retval0;
	call.uni (retval0), 
	vprintf, 
	(
	param0, 
	param1
	);
	ld.param.b32 	%r25, [retval0];
	} // callseq 5
$L__BB0_4:
	ld.volatile.global.u32 	%r27, [%rd2];
	setp.ne.s32 	%p5, %r27, 5;
	@%p5 bra 	$L__BB0_4;
	bra.uni 	$L__BB0_9;
$L__BB0_5:
	mov.b32 	%r2, 41;
	st.local.u32 	[%rd3], %r2;
	mov.u64 	%rd10, $str;
	cvta.global.u64 	%rd11, %rd10;
	{ // callseq 0, 0
	.param .b64 param0;
	st.param.b64 	[param0], %rd11;
	.param .b64 param1;
	st.param.b64 	[param1], %rd8;
	.param .b32 retval0;
	call.uni (retval0), 
	vprintf, 
	(
	param0, 
	param1
	);
	ld.param.b32 	%r3, [retval0];
	} // callseq 0
$L__BB0_6:
	ld.volatile.global.u32 	%r5, [%rd2];
	setp.ne.s32 	%p2, %r5, 3;
	@%p2 bra 	$L__BB0_6;
	mov.b32 	%r6, 44;
	st.local.u32 	[%rd3], %r6;
	cvta.global.u64 	%rd14, %rd10;
	{ // callseq 1, 0
	.param .b64 param0;
	st.param.b64 	[param0], %rd14;
	.param .b64 param1;
	st.param.b64 	[param1], %rd8;
	.param .b32 retval0;
	call.uni (retval0), 
	vprintf, 
	(
	param0, 
	param1
	);
	ld.param.b32 	%r7, [retval0];
	} // callseq 1
	ld.volatile.global.u32 	%r9, [%rd1];
	cvta.to.global.u64 	%rd16, %rd5;
	st.volatile.global.u32 	[%rd16], %r9;
	mov.b32 	%r10, 4;
	st.volatile.global.u32 	[%rd2], %r10;
	mov.b32 	%r11, 47;
	st.local.u32 	[%rd3], %r11;
	{ // callseq 2, 0
	.param .b64 param0;
	st.param.b64 	[param0], %rd14;
	.param .b64 param1;
	st.param.b64 	[param1], %rd8;
	.param .b32 retval0;
	call.uni (retval0), 
	vprintf, 
	(
	param0, 
	param1
	);
	ld.param.b32 	%r12, [retval0];
	} // callseq 2
$L__BB0_8:
	ld.volatile.global.u32 	%r14, [%rd2];
	setp.ne.s32 	%p3, %r14, 5;
	@%p3 bra 	$L__BB0_8;
$L__BB0_9:
	ret;

}


// ===== COMPILED SASS (sm_100) =====

	.target	sm_100

	.elftype	@"ET_EXEC"


//--------------------- .note.nv.tkinfo           --------------------------
	.section	.note.nv.tkinfo,"",@"SHT_NOTE"
	.sectionflags	@"SHF_NOTE_NV_TKINFO"
	.tkinfo
        /*0018*/ 	.word	0x00000002
        /*0030*/ 	.string	""
        /*0030*/ 	.string	"ptxas"
        /*0030*/ 	.string	"Cuda compilation tools, release 13.0, V13.0.88"
        /*0030*/ 	.string	"Build cuda_13.0.r13.0/compiler.36424714_0"
        /*0030*/ 	.string	"-arch sm_100 -m 64 "



//--------------------- .note.nv.cuinfo           --------------------------
	.section	.note.nv.cuinfo,"",@"SHT_NOTE"
	.sectionflags	@"SHF_NOTE_NV_CUINFO"
        /*0018*/ 	.short	0x0002
        /*001a*/ 	.short	0x0064
        /*001c*/ 	.short	0x0082
	.zero		2


//--------------------- .nv.info                  --------------------------
	.section	.nv.info,"",@"SHT_CUDA_INFO"
	.align	4


	//----- nvinfo : EIATTR_REGCOUNT
	.align		4
        /*0000*/ 	.byte	0x04, 0x2f
        /*0002*/ 	.short	(.L_2 - .L_1)
	.align		4
.L_1:
        /*0004*/ 	.word	index@(_Z6kernelPViS0_S0_)
        /*0008*/ 	.word	0x00000018


	//----- nvinfo : EIATTR_FRAME_SIZE
	.align		4
.L_2:
        /*000c*/ 	.byte	0x04, 0x11
        /*000e*/ 	.short	(.L_4 - .L_3)
	.align		4
.L_3:
        /*0010*/ 	.word	index@(_Z6kernelPViS0_S0_)
        /*0014*/ 	.word	0x00000010


	//----- nvinfo : EIATTR_MIN_STACK_SIZE
	.align		4
.L_4:
        /*0018*/ 	.byte	0x04, 0x12
        /*001a*/ 	.short	(.L_6 - .L_5)
	.align		4
.L_5:
        /*001c*/ 	.word	index@(_Z6kernelPViS0_S0_)
        /*0020*/ 	.word	0x00000010
.L_6:


//--------------------- .nv.compat                --------------------------
	.section	.nv.compat,"",@"SHT_CUDA_COMPAT_INFO"
	.align	4
        /*0000*/ 	.byte	0x02, 0x09, 0x00, 0x00, 0x02, 0x02, 0x01, 0x00, 0x02, 0x05, 0x05, 0x00, 0x03, 0x07, 0x01, 0x01
        /*0010*/ 	.byte	0x02, 0x03, 0x00, 0x00, 0x02, 0x06, 0x01, 0x00, 0x04, 0x0b, 0x08, 0x00, 0x09, 0x00, 0x00, 0x00
        /*0020*/ 	.byte	0x00, 0x00, 0x00, 0x00


//--------------------- .nv.info._Z6kernelPViS0_S0_ --------------------------
	.section	.nv.info._Z6kernelPViS0_S0_,"",@"SHT_CUDA_INFO"
	.sectionflags	@""
	.align	4


	//----- nvinfo : EIATTR_CUDA_API_VERSION
	.align		4
        /*0000*/ 	.byte	0x04, 0x37
        /*0002*/ 	.short	(.L_8 - .L_7)
.L_7:
        /*0004*/ 	.word	0x00000082


	//----- nvinfo : EIATTR_KPARAM_INFO
	.align		4
.L_8:
        /*0008*/ 	.byte	0x04, 0x17
        /*000a*/ 	.short	(.L_10 - .L_9)
.L_9:
        /*000c*/ 	.word	0x00000000
        /*0010*/ 	.short	0x0002
        /*0012*/ 	.short	0x0010
        /*0014*/ 	.byte	0x00, 0xf5, 0x21, 0x00


	//----- nvinfo : EIATTR_KPARAM_INFO
	.align		4
.L_10:
        /*0018*/ 	.byte	0x04, 0x17
        /*001a*/ 	.short	(.L_12 - .L_11)
.L_11:
        /*001c*/ 	.word	0x00000000
        /*0020*/ 	.short	0x0001
        /*0022*/ 	.short	0x0008
        /*0024*/ 	.byte	0x00, 0xf5, 0x21, 0x00


	//----- nvinfo : EIATTR_KPARAM_INFO
	.align		4
.L_12:
        /*0028*/ 	.byte	0x04, 0x17
        /*002a*/ 	.short	(.L_14 - .L_13)
.L_13:
        /*002c*/ 	.word	0x00000000
        /*0030*/ 	.short	0x0000
        /*0032*/ 	.short	0x0000
        /*0034*/ 	.byte	0x00, 0xf5, 0x21, 0x00


	//----- nvinfo : EIATTR_SPARSE_MMA_MASK
	.align		4
.L_14:
        /*0038*/ 	.byte	0x03, 0x50
        /*003a*/ 	.short	0x0000


	//----- nvinfo : EIATTR_MAXREG_COUNT
	.align		4
        /*003c*/ 	.byte	0x03, 0x1b
        /*003e*/ 	.short	0x00ff


	//----- nvinfo : EIATTR_EXTERNS
	.align		4
        /*0040*/ 	.byte	0x04, 0x0f
        /*0042*/ 	.short	(.L_16 - .L_15)


	//   ....[0]....
	.align		4
.L_15:
        /*0044*/ 	.word	index@(vprintf)


	//----- nvinfo : EIATTR_MERCURY_ISA_VERSION
	.align		4
.L_16:
        /*0048*/ 	.byte	0x03, 0x5f
        /*004a*/ 	.short	0x0101


	//----- nvinfo : EIATTR_VRC_CTA_INIT_COUNT
	.align		4
        /*004c*/ 	.byte	0x02, 0x4a
	.zero		1
	.zero		1


	//----- nvinfo : EIATTR_SYSCALL_OFFSETS
	.align		4
        /*0050*/ 	.byte	0x04, 0x46
        /*0052*/ 	.short	(.L_18 - .L_17)


	//   ....[0]....
.L_17:
        /*0054*/ 	.word	0x00000160


	//   ....[1]....
        /*0058*/ 	.word	0x00000260


	//   ....[2]....
        /*005c*/ 	.word	0x00000360


	//   ....[3]....
        /*0060*/ 	.word	0x00000470


	//   ....[4]....
        /*0064*/ 	.word	0x00000570


	//   ....[5]....
        /*0068*/ 	.word	0x00000680


	//----- nvinfo : EIATTR_EXIT_INSTR_OFFSETS
	.align		4
.L_18:
        /*006c*/ 	.byte	0x04, 0x1c
        /*006e*/ 	.short	(.L_20 - .L_19)


	//   ....[0]....
.L_19:
        /*0070*/ 	.word	0x000003c0


	//   ....[1]....
        /*0074*/ 	.word	0x000006e0


	//----- nvinfo : EIATTR_CBANK_PARAM_SIZE
	.align		4
.L_20:
        /*0078*/ 	.byte	0x03, 0x19
        /*007a*/ 	.short	0x0018


	//----- nvinfo : EIATTR_PARAM_CBANK
	.align		4
        /*007c*/ 	.byte	0x04, 0x0a
        /*007e*/ 	.short	(.L_22 - .L_21)
	.align		4
.L_21:
        /*0080*/ 	.word	index@(.nv.constant0._Z6kernelPViS0_S0_)
        /*0084*/ 	.short	0x0380
        /*0086*/ 	.short	0x0018


	//----- nvinfo : EIATTR_SW_WAR
	.align		4
.L_22:
        /*0088*/ 	.byte	0x04, 0x36
        /*008a*/ 	.short	(.L_24 - .L_23)
.L_23:
        /*008c*/ 	.word	0x00000008
.L_24:


//--------------------- .nv.callgraph             --------------------------
	.section	.nv.callgraph,"",@"SHT_CUDA_CALLGRAPH"
	.align	4
	.sectionentsize	8
	.align		4
        /*0000*/ 	.word	0x00000000
	.align		4
        /*0004*/ 	.word	0xffffffff
	.align		4
        /*0008*/ 	.word	index@(_Z6kernelPViS0_S0_)
	.align		4
        /*000c*/ 	.word	index@(vprintf)
	.align		4
        /*0010*/ 	.word	0x00000000
	.align		4
        /*0014*/ 	.word	0xfffffffe
	.align		4
        /*0018*/ 	.word	0x00000000
	.align		4
        /*001c*/ 	.word	0xfffffffd
	.align		4
        /*0020*/ 	.word	0x00000000
	.align		4
        /*0024*/ 	.word	0xfffffffc


//--------------------- .nv.constant4             --------------------------
	.section	.nv.constant4,"a",@progbits
	.align	8
	.align		8
.nv.constant4:
        /*0000*/ 	.dword	vprintf
	.align		8
        /*0008*/ 	.dword	$str


//--------------------- .text._Z6kernelPViS0_S0_  --------------------------
	.section	.text._Z6kernelPViS0_S0_,"ax",@progbits
	.align	128
        .global         _Z6kernelPViS0_S0_
        .type           _Z6kernelPViS0_S0_,@function
        .size           _Z6kernelPViS0_S0_,(.L_x_12 - _Z6kernelPViS0_S0_)
        .other          _Z6kernelPViS0_S0_,@"STO_CUDA_ENTRY STV_DEFAULT"
_Z6kernelPViS0_S0_:
.text._Z6kernelPViS0_S0_:
[----:B------:R-:W0:Y:S08]  /*0000*/  LDC R1, c[0x0][0x37c] ;  /* 0x0000df00ff017b82 */ /* 0x000e300000000800 */
[----:B------:R-:W1:Y:S01]  /*0010*/  S2UR UR6, SR_CTAID.X ;  /* 0x00000000000679c3 */ /* 0x000e620000002500 */
[----:B------:R-:W2:Y:S01]  /*0020*/  LDCU UR4, c[0x0][0x2f8] ;  /* 0x00005f00ff0477ac */ /* 0x000ea20008000800 */
[----:B0-----:R-:W-:Y:S01]  /*0030*/  VIADD R1, R1, 0xfffffff0 ;  /* 0xfffffff001017836 */ /* 0x001fe20000000000 */
[----:B------:R-:W0:Y:S01]  /*0040*/  LDCU UR5, c[0x0][0x2fc] ;  /* 0x00005f80ff0577ac */ /* 0x000e220008000800 */
[----:B------:R-:W3:Y:S03]  /*0050*/  LDCU.64 UR36, c[0x0][0x358] ;  /* 0x00006b00ff2477ac */ /* 0x000ee60008000a00 */
[----:B--2---:R-:W-:-:S04]  /*0060*/  IADD3 R18, P0, PT, R1, UR4, RZ ;  /* 0x0000000401127c10 */ /* 0x004fc8000ff1e0ff */
[----:B------:R-:W-:Y:S01]  /*0070*/  IADD3 R2, P1, PT, R18, 0x8, RZ ;  /* 0x0000000812027810 */ /* 0x000fe20007f3e0ff */
[----:B-1----:R-:W-:Y:S01]  /*0080*/  UISETP.NE.AND UP0, UPT, UR6, URZ, UPT ;  /* 0x000000ff0600728c */ /* 0x002fe2000bf05270 */
[----:B0-----:R-:W-:-:S04]  /*0090*/  IMAD.X R17, RZ, RZ, UR5, P0 ;  /* 0x00000005ff117e24 */ /* 0x001fc800080e06ff */
[----:B------:R-:W-:-:S04]  /*00a0*/  IMAD.X R16, RZ, RZ, R17, P1 ;  /* 0x000000ffff107224 */ /* 0x000fc800008e0611 */
[----:B---3--:R-:W-:Y:S05]  /*00b0*/  BRA.U UP0, `(.L_x_0) ;  /* 0x0000000100c47547 */ /* 0x008fea000b800000 */
[----:B------:R-:W-:Y:S01]  /*00c0*/  HFMA2 R10, -RZ, RZ, 0, 1.728534698486328125e-06 ;  /* 0x0000001dff0a7431 */ /* 0x000fe200000001ff */
[----:B------:R-:W-:Y:S01]  /*00d0*/  MOV R0, 0x0 ;  /* 0x0000000000007802 */ /* 0x000fe20000000f00 */
[----:B------:R-:W0:Y:S01]  /*00e0*/  LDCU.64 UR4, c[0x4][0x8] ;  /* 0x01000100ff0477ac */ /* 0x000e220008000a00 */
[----:B------:R-:W-:Y:S01]  /*00f0*/  IMAD.MOV.U32 R6, RZ, RZ, R2 ;  /* 0x000000ffff067224 */ /* 0x000fe200078e0002 */
[----:B------:R-:W-:Y:S01]  /*0100*/  MOV R7, R16 ;  /* 0x0000001000077202 */ /* 0x000fe20000000f00 */
[----:B------:R1:W2:Y:S01]  /*0110*/  LDC.64 R8, c[0x4][R0] ;  /* 0x0100000000087b82 */ /* 0x0002a20000000a00 */
[----:B------:R1:W-:Y:S01]  /*0120*/  STL [R1+0x8], R10 ;  /* 0x0000080a01007387 */ /* 0x0003e20000100800 */
[----:B0-----:R-:W-:Y:S02]  /*0130*/  IMAD.U32 R4, RZ, RZ, UR4 ;  /* 0x00000004ff047e24 */ /* 0x001fe4000f8e00ff */
[----:B-1----:R-:W-:-:S07]  /*0140*/  IMAD.U32 R5, RZ, RZ, UR5 ;  /* 0x00000005ff057e24 */ /* 0x002fce000f8e00ff */
[----:B------:R-:W-:-:S07]  /*0150*/  LEPC R20, `(.L_x_1) ;  /* 0x000000001014794e */ /* 0x000fce0000000000 */
[----:B--2---:R-:W-:Y:S05]  /*0160*/  CALL.ABS.NOINC R8 ;  /* 0x0000000008007343 */ /* 0x004fea0003c00000 */
.L_x_1:
[----:B------:R-:W0:Y:S02]  /*0170*/  LDC.64 R4, c[0x0][0x388] ;  /* 0x0000e200ff047b82 */ /* 0x000e240000000a00 */
.L_x_2:
[----:B0-----:R-:W2:Y:S01]  /*0180*/  LDG.E.STRONG.SYS R0, desc[UR36][R4.64] ;  /* 0x0000002404007981 */ /* 0x001ea2000c1f5900 */
[----:B------:R-:W-:Y:S05]  /*0190*/  YIELD ;  /* 0x0000000000007946 */ /* 0x000fea0003800000 */
[----:B--2---:R-:W-:-:S13]  /*01a0*/  ISETP.NE.AND P0, PT, R0, 0x1, PT ;  /* 0x000000010000780c */ /* 0x004fda0003f05270 */
[----:B------:R-:W-:Y:S05]  /*01b0*/  @P0 BRA `(.L_x_2) ;  /* 0xfffffffc00f00947 */ /* 0x000fea000383ffff */
[----:B------:R-:W-:Y:S01]  /*01c0*/  IMAD.MOV.U32 R0, RZ, RZ, 0x20 ;  /* 0x00000020ff007424 */ /* 0x000fe200078e00ff */
[----:B------:R-:W-:Y:S01]  /*01d0*/  MOV R17, 0x0 ;  /* 0x0000000000117802 */ /* 0x000fe20000000f00 */
[----:B------:R-:W0:Y:S01]  /*01e0*/  LDCU.64 UR4, c[0x4][0x8] ;  /* 0x01000100ff0477ac */ /* 0x000e220008000a00 */
[----:B------:R-:W-:Y:S02]  /*01f0*/  IMAD.MOV.U32 R6, RZ, RZ, R2 ;  /* 0x000000ffff067224 */ /* 0x000fe400078e0002 */
[----:B------:R1:W-:Y:S01]  /*0200*/  STL [R1+0x8], R0 ;  /* 0x0000080001007387 */ /* 0x0003e20000100800 */
[----:B------:R1:W2:Y:S01]  /*0210*/  LDC.64 R8, c[0x4][R17] ;  /* 0x0100000011087b82 */ /* 0x0002a20000000a00 */
[----:B------:R-:W-:Y:S02]  /*0220*/  IMAD.MOV.U32 R7, RZ, RZ, R16 ;  /* 0x000000ffff077224 */ /* 0x000fe400078e0010 */
[----:B0-----:R-:W-:Y:S01]  /*0230*/  IMAD.U32 R4, RZ, RZ, UR4 ;  /* 0x00000004ff047e24 */ /* 0x001fe2000f8e00ff */
[----:B-1----:R-:W-:-:S07]  /*0240*/  MOV R5, UR5 ;  /* 0x0000000500057c02 */ /* 0x002fce0008000f00 */
[----:B------:R-:W-:-:S07]  /*0250*/  LEPC R20, `(.L_x_3) ;  /* 0x000000001014794e */ /* 0x000fce0000000000 */
[----:B--2---:R-:W-:Y:S05]  /*0260*/  CALL.ABS.NOINC R8 ;  /* 0x0000000008007343 */ /* 0x004fea0003c00000 */
.L_x_3:
[----:B------:R-:W0:Y:S01]  /*0270*/  LDC.64 R8, c[0x0][0x380] ;  /* 0x0000e000ff087b82 */ /* 0x000e220000000a00 */
[----:B------:R-:W-:Y:S02]  /*0280*/  HFMA2 R10, -RZ, RZ, 0, 2.086162567138671875e-06 ;  /* 0x00000023ff0a7431 */ /* 0x000fe400000001ff */
[----:B------:R-:W-:Y:S01]  /*0290*/  IMAD.MOV.U32 R3, RZ, RZ, 0x1 ;  /* 0x00000001ff037424 */ /* 0x000fe200078e00ff */
[----:B------:R-:W1:Y:S01]  /*02a0*/  LDCU.64 UR4, c[0x4][0x8] ;  /* 0x01000100ff0477ac */ /* 0x000e620008000a00 */
[----:B------:R-:W-:Y:S01]  /*02b0*/  IMAD.MOV.U32 R0, RZ, RZ, 0x2 ;  /* 0x00000002ff007424 */ /* 0x000fe200078e00ff */
[----:B------:R-:W-:Y:S01]  /*02c0*/  MOV R7, R16 ;  /* 0x0000001000077202 */ /* 0x000fe20000000f00 */
[----:B------:R-:W-:Y:S01]  /*02d0*/  IMAD.MOV.U32 R6, RZ, RZ, R2 ;  /* 0x000000ffff067224 */ /* 0x000fe200078e0002 */
[----:B------:R-:W2:Y:S01]  /*02e0*/  LDC.64 R12, c[0x0][0x388] ;  /* 0x0000e200ff0c7b82 */ /* 0x000ea20000000a00 */
[----:B------:R3:W-:Y:S07]  /*02f0*/  STL [R1+0x8], R10 ;  /* 0x0000080a01007387 */ /* 0x0007ee0000100800 */
[----:B------:R3:W4:Y:S01]  /*0300*/  LDC.64 R14, c[0x4][R17] ;  /* 0x01000000110e7b82 */ /* 0x0007220000000a00 */
[----:B-1----:R-:W-:Y:S01]  /*0310*/  MOV R4, UR4 ;  /* 0x0000000400047c02 */ /* 0x002fe20008000f00 */
[----:B------:R-:W-:Y:S01]  /*0320*/  IMAD.U32 R5, RZ, RZ, UR5 ;  /* 0x00000005ff057e24 */ /* 0x000fe2000f8e00ff */
[----:B0-----:R3:W-:Y:S04]  /*0330*/  STG.E.STRONG.SYS desc[UR36][R8.64], R3 ;  /* 0x0000000308007986 */ /* 0x0017e8000c115924 */
[----:B--2---:R3:W-:Y:S02]  /*0340*/  STG.E.STRONG.SYS desc[UR36][R12.64], R0 ;  /* 0x000000000c007986 */ /* 0x0047e4000c115924 */
[----:B------:R-:W-:-:S07]  /*0350*/  LEPC R20, `(.L_x_4) ;  /* 0x000000001014794e */ /* 0x000fce0000000000 */
[----:B---34-:R-:W-:Y:S05]  /*0360*/  CALL.ABS.NOINC R14 ;  /* 0x000000000e007343 */ /* 0x018fea0003c00000 */
.L_x_4:
[----:B------:R-:W0:Y:S02]  /*0370*/  LDC.64 R2, c[0x0][0x388] ;  /* 0x0000e200ff027b82 */ /* 0x000e240000000a00 */
.L_x_5:
[----:B0-----:R-:W2:Y:S01]  /*0380*/  LDG.E.STRONG.SYS R0, desc[UR36][R2.64] ;  /* 0x0000002402007981 */ /* 0x001ea2000c1f5900 */
[----:B------:R-:W-:Y:S05]  /*0390*/  YIELD ;  /* 0x0000000000007946 */ /* 0x000fea0003800000 */
[----:B--2---:R-:W-:-:S13]  /*03a0*/  ISETP.NE.AND P0, PT, R0, 0x5, PT ;  /* 0x000000050000780c */ /* 0x004fda0003f05270 */
[----:B------:R-:W-:Y:S05]  /*03b0*/  @P0 BRA `(.L_x_5) ;  /* 0xfffffffc00f00947 */ /* 0x000fea000383ffff */
[----:B------:R-:W-:Y:S05]  /*03c0*/  EXIT ;  /* 0x000000000000794d */ /* 0x000fea0003800000 */
.L_x_0:
[----:B------:R-:W-:Y:S01]  /*03d0*/  MOV R2, 0x0 ;  /* 0x0000000000027802 */ /* 0x000fe20000000f00 */
[----:B------:R-:W-:Y:S01]  /*03e0*/  IMAD.MOV.U32 R0, RZ, RZ, 0x29 ;  /* 0x00000029ff007424 */ /* 0x000fe200078e00ff */
[----:B------:R-:W0:Y:S01]  /*03f0*/  LDCU.64 UR4, c[0x4][0x8] ;  /* 0x01000100ff0477ac */ /* 0x000e220008000a00 */
[----:B------:R-:W-:Y:S02]  /*0400*/  IMAD.MOV.U32 R6, RZ, RZ, R18 ;  /* 0x000000ffff067224 */ /* 0x000fe400078e0012 */
[----:B------:R-:W-:Y:S01]  /*0410*/  IMAD.MOV.U32 R7, RZ, RZ, R17 ;  /* 0x000000ffff077224 */ /* 0x000fe200078e0011 */
[----:B------:R1:W-:Y:S01]  /*0420*/  STL [R1], R0 ;  /* 0x0000000001007387 */ /* 0x0003e20000100800 */
[----:B------:R-:W2:Y:S01]  /*0430*/  LDC.64 R2, c[0x4][R2] ;  /* 0x0100000002027b82 */ /* 0x000ea20000000a00 */
[----:B0-----:R-:W-:Y:S01]  /*0440*/  IMAD.U32 R4, RZ, RZ, UR4 ;  /* 0x00000004ff047e24 */ /* 0x001fe2000f8e00ff */
[----:B-1----:R-:W-:-:S07]  /*0450*/  MOV R5, UR5 ;  /* 0x0000000500057c02 */ /* 0x002fce0008000f00 */
[----:B------:R-:W-:-:S07]  /*0460*/  LEPC R20, `(.L_x_6) ;  /* 0x000000001014794e */ /* 0x000fce0000000000 */
[----:B--2---:R-:W-:Y:S05]  /*0470*/  CALL.ABS.NOINC R2 ;  /* 0x0000000002007343 */ /* 0x004fea0003c00000 */
.L_x_6:
[----:B------:R-:W0:Y:S02]  /*0480*/  LDC.64 R2, c[0x0][0x388] ;  /* 0x0000e200ff027b82 */ /* 0x000e240000000a00 */
.L_x_7:
[----:B0-----:R-:W2:Y:S01]  /*0490*/  LDG.E.STRONG.SYS R0, desc[UR36][R2.64] ;  /* 0x0000002402007981 */ /* 0x001ea2000c1f5900 */
[----:B------:R-:W-:Y:S05]  /*04a0*/  YIELD ;  /* 0x0000000000007946 */ /* 0x000fea0003800000 */
[----:B--2---:R-:W-:-:S13]  /*04b0*/  ISETP.NE.AND P0, PT, R0, 0x3, PT ;  /* 0x000000030000780c */ /* 0x004fda0003f05270 */
[----:B------:R-:W-:Y:S05]  /*04c0*/  @P0 BRA `(.L_x_7) ;  /* 0xfffffffc00f00947 */ /* 0x000fea000383ffff */
[----:B------:R-:W-:Y:S01]  /*04d0*/  HFMA2 R0, -RZ, RZ, 0, 2.6226043701171875e-06 ;  /* 0x0000002cff007431 */ /* 0x000fe200000001ff */
[----:B------:R-:W-:Y:S01]  /*04e0*/  MOV R2, 0x0 ;  /* 0x0000000000027802 */ /* 0x000fe20000000f00 */
[----:B------:R-:W0:Y:S01]  /*04f0*/  LDCU.64 UR4, c[0x4][0x8] ;  /* 0x01000100ff0477ac */ /* 0x000e220008000a00 */
[----:B------:R-:W-:Y:S01]  /*0500*/  MOV R6, R18 ;  /* 0x0000001200067202 */ /* 0x000fe20000000f00 */
[----:B------:R-:W-:Y:S01]  /*0510*/  IMAD.MOV.U32 R7, RZ, RZ, R17 ;  /* 0x000000ffff077224 */ /* 0x000fe200078e0011 */
[----:B------:R1:W2:Y:S01]  /*0520*/  LDC.64 R8, c[0x4][R2] ;  /* 0x0100000002087b82 */ /* 0x0002a20000000a00 */
[----:B------:R1:W-:Y:S01]  /*0530*/  STL [R1], R0 ;  /* 0x0000000001007387 */ /* 0x0003e20000100800 */
[----:B0-----:R-:W-:Y:S02]  /*0540*/  IMAD.U32 R4, RZ, RZ, UR4 ;  /* 0x00000004ff047e24 */ /* 0x001fe4000f8e00ff */
[----:B-1----:R-:W-:-:S07]  /*0550*/  IMAD.U32 R5, RZ, RZ, UR5 ;  /* 0x00000005ff057e24 */ /* 0x002fce000f8e00ff */
[----:B------:R-:W-:-:S07]  /*0560*/  LEPC R20, `(.L_x_8) ;  /* 0x000000001014794e */ /* 0x000fce0000000000 */
[----:B--2---:R-:W-:Y:S05]  /*0570*/  CALL.ABS.NOINC R8 ;  /* 0x0000000008007343 */ /* 0x004fea0003c00000 */
.L_x_8:
[----:B------:R-:W0:Y:S08]  /*0580*/  LDC.64 R6, c[0x0][0x380] ;  /* 0x0000e000ff067b82 */ /* 0x000e300000000a00 */
[----:B------:R-:W1:Y:S08]  /*0590*/  LDC.64 R8, c[0x0][0x390] ;  /* 0x0000e400ff087b82 */ /* 0x000e700000000a00 */
[----:B------:R-:W2:Y:S01]  /*05a0*/  LDC.64 R12, c[0x0][0x388] ;  /* 0x0000e200ff0c7b82 */ /* 0x000ea20000000a00 */
[----:B------:R-:W-:-:S02]  /*05b0*/  HFMA2 R3, -RZ, RZ, 0, 2.384185791015625e-07 ;  /* 0x00000004ff037431 */ /* 0x000fc400000001ff */
[----:B------:R-:W-:Y:S01]  /*05c0*/  IMAD.MOV.U32 R10, RZ, RZ, 0x2f ;  /* 0x0000002fff0a7424 */ /* 0x000fe200078e00ff */
[----:B------:R-:W3:Y:S01]  /*05d0*/  LDCU.64 UR4, c[0x4][0x8] ;  /* 0x01000100ff0477ac */ /* 0x000ee20008000a00 */
[----:B0-----:R0:W1:Y:S03]  /*05e0*/  LDG.E.STRONG.SYS R0, desc[UR36][R6.64] ;  /* 0x0000002406007981 */ /* 0x001066000c1f5900 */
[----:B------:R4:W1:Y:S01]  /*05f0*/  LDC.64 R14, c[0x4][R2] ;  /* 0x01000000020e7b82 */ /* 0x0008620000000a00 */
[----:B------:R4:W-:Y:S01]  /*0600*/  STL [R1], R10 ;  /* 0x0000000a01007387 */ /* 0x0009e20000100800 */
[----:B0-----:R-:W-:Y:S01]  /*0610*/  MOV R6, R18 ;  /* 0x0000001200067202 */ /* 0x001fe20000000f00 */
[----:B------:R-:W-:Y:S02]  /*0620*/  IMAD.MOV.U32 R7, RZ, RZ, R17 ;  /* 0x000000ffff077224 */ /* 0x000fe400078e0011 */
[----:B---3--:R-:W-:-:S02]  /*0630*/  IMAD.U32 R4, RZ, RZ, UR4 ;  /* 0x00000004ff047e24 */ /* 0x008fc4000f8e00ff */
[----:B------:R-:W-:Y:S01]  /*0640*/  IMAD.U32 R5, RZ, RZ, UR5 ;  /* 0x00000005ff057e24 */ /* 0x000fe2000f8e00ff */
[----:B-1----:R4:W-:Y:S04]  /*0650*/  STG.E.STRONG.SYS desc[UR36][R8.64], R0 ;  /* 0x0000000008007986 */ /* 0x0029e8000c115924 */
[----:B--2---:R4:W-:Y:S02]  /*0660*/  STG.E.STRONG.SYS desc[UR36][R12.64], R3 ;  /* 0x000000030c007986 */ /* 0x0049e4000c115924 */
[----:B------:R-:W-:-:S07]  /*0670*/  LEPC R20, `(.L_x_9) ;  /* 0x000000001014794e */ /* 0x000fce0000000000 */
[----:B----4-:R-:W-:Y:S05]  /*0680*/  CALL.ABS.NOINC R14 ;  /* 0x000000000e007343 */ /* 0x010fea0003c00000 */
.L_x_9:
[----:B------:R-:W0:Y:S02]  /*0690*/  LDC.64 R2, c[0x0][0x388] ;  /* 0x0000e200ff027b82 */ /* 0x000e240000000a00 */
.L_x_10:
[----:B0-----:R-:W2:Y:S01]  /*06a0*/  LDG.E.STRONG.SYS R0, desc[UR36][R2.64] ;  /* 0x0000002402007981 */ /* 0x001ea2000c1f5900 */
[----:B------:R-:W-:Y:S05]  /*06b0*/  YIELD ;  /* 0x0000000000007946 */ /* 0x000fea0003800000 */
[----:B--2---:R-:W-:-:S13]  /*06c0*/  ISETP.NE.AND P0, PT, R0, 0x5, PT ;  /* 0x000000050000780c */ /* 0x004fda0003f05270 */
[----:B------:R-:W-:Y:S05]  /*06d0*/  @P0 BRA `(.L_x_10) ;  /* 0xfffffffc00f00947 */ /* 0x000fea000383ffff */
[----:B------:R-:W-:Y:S05]  /*06e0*/  EXIT ;  /* 0x000000000000794d */ /* 0x000fea0003800000 */
.L_x_11:
[----:B------:R-:W-:-:S00]  /*06f0*/  BRA `(.L_x_11) ;  /* 0xfffffffc00fc7947 */ /* 0x000fc0000383ffff */
[----:B------:R-:W-:-:S00]  /*0700*/  NOP ;  /* 0x0000000000007918 */ /* 0x000fc00000000000 */
[----:B------:R-:W-:-:S00]  /*0710*/  NOP ;  /* 0x0000000000007918 */ /* 0x000fc00000000000 */
[----:B------:R-:W-:-:S00]  /*0720*/  NOP ;  /* 0x0000000000007918 */ /* 0x000fc00000000000 */
[----:B------:R-:W-:-:S00]  /*0730*/  NOP ;  /* 0x0000000000007918 */ /* 0x000fc00000000000 */
[----:B------:R-:W-:-:S00]  /*0740*/  NOP ;  /* 0x0000000000007918 */ /* 0x000fc00000000000 */
[----:B------:R-:W-:-:S00]  /*0750*/  NOP ;  /* 0x0000000000007918 */ /* 0x000fc00000000000 */
[----:B------:R-:W-:-:S00]  /*0760*/  NOP ;  /* 0x0000000000007918 */ /* 0x000fc00000000000 */
[----:B------:R-:W-:-:S00]  /*0770*/  NOP ;  /* 0x0000000000007918 */ /* 0x000fc00000000000 */
.L_x_12:


//--------------------- .nv.global.init           --------------------------
	.section	.nv.global.init,"aw",@progbits
.nv.global.init:
	.type		$str,@object
	.size		$str,(.L_0 - $str)
$str:
        /*0000*/ 	.byte	0x25, 0x64, 0x0a, 0x00
.L_0:


//--------------------- .nv.shared.reserved.0     --------------------------
	.section	.nv.shared.reserved.0,"aw",@nobits
	.weak		__nv_reservedSMEM_offset_0_alias
	.size		__nv_reservedSMEM_offset_0_alias, 0, 64
	.other		__nv_reservedSMEM_offset_0_alias,@"STO_CUDA_RESERVED_SHARED STV_DEFAULT"
__nv_reservedSMEM_offset_0_alias:
	.zero		0
	.zero		64


//--------------------- .nv.constant0._Z6kernelPViS0_S0_ --------------------------
	.section	.nv.constant0._Z6kernelPViS0_S0_,"a",@progbits
	.sectionflags	@""
	.align	4
.nv.constant0._Z6kernelPViS0_S0_:
	.zero		920


//--------------------- SYMBOLS --------------------------

	.type		.nv.reservedSmem.offset0,@object
	.size		.nv.reservedSmem.offset0,0x4
	.type		vprintf,@function
